//
// Generated by NVIDIA NVVM Compiler
//
// Compiler Build ID: CL-36424714
// Cuda compilation tools, release 13.0, V13.0.88
// Based on NVVM 20.0.0
//

.version 9.0
.target sm_100
.address_size 64

	// .globl	_Z14AssignRequestsPiS_S_S_S_S_S_S_S_S_ii

.visible .entry _Z14AssignRequestsPiS_S_S_S_S_S_S_S_S_ii(
	.param .u64 .ptr .align 1 _Z14AssignRequestsPiS_S_S_S_S_S_S_S_S_ii_param_0,
	.param .u64 .ptr .align 1 _Z14AssignRequestsPiS_S_S_S_S_S_S_S_S_ii_param_1,
	.param .u64 .ptr .align 1 _Z14AssignRequestsPiS_S_S_S_S_S_S_S_S_ii_param_2,
	.param .u64 .ptr .align 1 _Z14AssignRequestsPiS_S_S_S_S_S_S_S_S_ii_param_3,
	.param .u64 .ptr .align 1 _Z14AssignRequestsPiS_S_S_S_S_S_S_S_S_ii_param_4,
	.param .u64 .ptr .align 1 _Z14AssignRequestsPiS_S_S_S_S_S_S_S_S_ii_param_5,
	.param .u64 .ptr .align 1 _Z14AssignRequestsPiS_S_S_S_S_S_S_S_S_ii_param_6,
	.param .u64 .ptr .align 1 _Z14AssignRequestsPiS_S_S_S_S_S_S_S_S_ii_param_7,
	.param .u64 .ptr .align 1 _Z14AssignRequestsPiS_S_S_S_S_S_S_S_S_ii_param_8,
	.param .u64 .ptr .align 1 _Z14AssignRequestsPiS_S_S_S_S_S_S_S_S_ii_param_9,
	.param .u32 _Z14AssignRequestsPiS_S_S_S_S_S_S_S_S_ii_param_10,
	.param .u32 _Z14AssignRequestsPiS_S_S_S_S_S_S_S_S_ii_param_11
)
{
	.local .align 16 .b8 	__local_depot0[96];
	.reg .b64 	%SP;
	.reg .b64 	%SPL;
	.reg .pred 	%p<15>;
	.reg .b32 	%r<79>;
	.reg .b64 	%rd<43>;

	mov.u64 	%SPL, __local_depot0;
	ld.param.u64 	%rd7, [_Z14AssignRequestsPiS_S_S_S_S_S_S_S_S_ii_param_0];
	ld.param.u64 	%rd8, [_Z14AssignRequestsPiS_S_S_S_S_S_S_S_S_ii_param_1];
	ld.param.u64 	%rd9, [_Z14AssignRequestsPiS_S_S_S_S_S_S_S_S_ii_param_2];
	ld.param.u64 	%rd10, [_Z14AssignRequestsPiS_S_S_S_S_S_S_S_S_ii_param_3];
	ld.param.u64 	%rd11, [_Z14AssignRequestsPiS_S_S_S_S_S_S_S_S_ii_param_4];
	ld.param.u64 	%rd12, [_Z14AssignRequestsPiS_S_S_S_S_S_S_S_S_ii_param_5];
	ld.param.u64 	%rd14, [_Z14AssignRequestsPiS_S_S_S_S_S_S_S_S_ii_param_7];
	ld.param.u64 	%rd15, [_Z14AssignRequestsPiS_S_S_S_S_S_S_S_S_ii_param_8];
	ld.param.u64 	%rd16, [_Z14AssignRequestsPiS_S_S_S_S_S_S_S_S_ii_param_9];
	ld.param.u32 	%r30, [_Z14AssignRequestsPiS_S_S_S_S_S_S_S_S_ii_param_10];
	ld.param.u32 	%r31, [_Z14AssignRequestsPiS_S_S_S_S_S_S_S_S_ii_param_11];
	add.u64 	%rd1, %SPL, 0;
	mov.u32 	%r32, %ntid.x;
	mov.u32 	%r33, %ctaid.x;
	mov.u32 	%r34, %tid.x;
	mad.lo.s32 	%r1, %r32, %r33, %r34;
	mul.lo.s32 	%r35, %r31, 30;
	setp.ge.s32 	%p1, %r1, %r35;
	@%p1 bra 	$L__BB0_20;
	cvta.to.global.u64 	%rd18, %rd9;
	mul.hi.s32 	%r36, %r1, -2004318071;
	add.s32 	%r37, %r36, %r1;
	shr.u32 	%r38, %r37, 31;
	shr.s32 	%r39, %r37, 4;
	add.s32 	%r2, %r39, %r38;
	mul.lo.s32 	%r40, %r2, 30;
	sub.s32 	%r41, %r1, %r40;
	mul.wide.s32 	%rd19, %r2, 4;
	add.s64 	%rd20, %rd18, %rd19;
	ld.global.u32 	%r42, [%rd20];
	setp.ge.s32 	%p2, %r41, %r42;
	@%p2 bra 	$L__BB0_20;
	cvta.to.global.u64 	%rd21, %rd12;
	mul.wide.s32 	%rd22, %r1, 4;
	add.s64 	%rd23, %rd21, %rd22;
	ld.global.u32 	%r3, [%rd23];
	mov.b32 	%r77, 0;
	st.local.v4.u32 	[%rd1], {%r77, %r77, %r77, %r77};
	st.local.v4.u32 	[%rd1+16], {%r77, %r77, %r77, %r77};
	st.local.v4.u32 	[%rd1+32], {%r77, %r77, %r77, %r77};
	st.local.v4.u32 	[%rd1+48], {%r77, %r77, %r77, %r77};
	st.local.v4.u32 	[%rd1+64], {%r77, %r77, %r77, %r77};
	st.local.v4.u32 	[%rd1+80], {%r77, %r77, %r77, %r77};
	cvta.to.global.u64 	%rd24, %rd8;
	add.s64 	%rd2, %rd24, %rd22;
	ld.global.u32 	%r4, [%rd2];
	setp.lt.s32 	%p3, %r4, 1;
	@%p3 bra 	$L__BB0_19;
	mul.lo.s32 	%r5, %r1, %r30;
	cvta.to.global.u64 	%rd3, %rd7;
	cvta.to.global.u64 	%rd4, %rd10;
	cvta.to.global.u64 	%rd5, %rd11;
	mov.b32 	%r70, 0;
	mov.u32 	%r77, %r70;
$L__BB0_4:
	add.s32 	%r45, %r70, %r5;
	mul.wide.s32 	%rd25, %r45, 4;
	add.s64 	%rd26, %rd3, %rd25;
	ld.global.u32 	%r46, [%rd26];
	mul.wide.s32 	%rd27, %r46, 4;
	add.s64 	%rd28, %rd4, %rd27;
	ld.global.u32 	%r8, [%rd28];
	add.s32 	%r74, %r8, -1;
	add.s64 	%rd29, %rd5, %rd27;
	ld.global.u32 	%r10, [%rd29];
	add.s32 	%r11, %r74, %r10;
	setp.lt.s32 	%p4, %r10, 1;
	mov.u32 	%r73, %r74;
	@%p4 bra 	$L__BB0_8;
	max.s32 	%r12, %r8, %r11;
	mov.u32 	%r72, %r74;
$L__BB0_6:
	mul.wide.s32 	%rd30, %r72, 4;
	add.s64 	%rd31, %rd1, %rd30;
	ld.local.u32 	%r47, [%rd31];
	setp.ge.s32 	%p5, %r47, %r3;
	mov.u32 	%r73, %r72;
	@%p5 bra 	$L__BB0_8;
	add.s32 	%r72, %r72, 1;
	setp.ne.s32 	%p6, %r72, %r12;
	mov.u32 	%r73, %r12;
	@%p6 bra 	$L__BB0_6;
$L__BB0_8:
	setp.ne.s32 	%p7, %r73, %r11;
	@%p7 bra 	$L__BB0_18;
	@%p4 bra 	$L__BB0_17;
	max.s32 	%r16, %r8, %r11;
	sub.s32 	%r48, %r16, %r8;
	add.s32 	%r49, %r48, 1;
	and.b32  	%r17, %r49, 3;
	setp.eq.s32 	%p9, %r17, 0;
	@%p9 bra 	$L__BB0_14;
	mul.wide.s32 	%rd32, %r74, 4;
	add.s64 	%rd6, %rd1, %rd32;
	ld.local.u32 	%r50, [%rd6];
	add.s32 	%r51, %r50, 1;
	st.local.u32 	[%rd6], %r51;
	setp.eq.s32 	%p10, %r17, 1;
	mov.u32 	%r74, %r8;
	@%p10 bra 	$L__BB0_14;
	ld.local.u32 	%r52, [%rd6+4];
	add.s32 	%r53, %r52, 1;
	st.local.u32 	[%rd6+4], %r53;
	add.s32 	%r74, %r8, 1;
	setp.eq.s32 	%p11, %r17, 2;
	@%p11 bra 	$L__BB0_14;
	ld.local.u32 	%r54, [%rd6+8];
	add.s32 	%r55, %r54, 1;
	st.local.u32 	[%rd6+8], %r55;
	add.s32 	%r74, %r8, 2;
$L__BB0_14:
	setp.lt.u32 	%p12, %r48, 3;
	@%p12 bra 	$L__BB0_17;
	sub.s32 	%r75, %r74, %r16;
$L__BB0_16:
	mul.wide.s32 	%rd33, %r74, 4;
	add.s64 	%rd34, %rd1, %rd33;
	ld.local.u32 	%r57, [%rd34];
	add.s32 	%r58, %r57, 1;
	st.local.u32 	[%rd34], %r58;
	ld.local.u32 	%r59, [%rd34+4];
	add.s32 	%r60, %r59, 1;
	st.local.u32 	[%rd34+4], %r60;
	ld.local.u32 	%r61, [%rd34+8];
	add.s32 	%r62, %r61, 1;
	st.local.u32 	[%rd34+8], %r62;
	ld.local.u32 	%r63, [%rd34+12];
	add.s32 	%r64, %r63, 1;
	st.local.u32 	[%rd34+12], %r64;
	add.s32 	%r74, %r74, 4;
	add.s32 	%r75, %r75, 4;
	setp.ne.s32 	%p13, %r75, 0;
	@%p13 bra 	$L__BB0_16;
$L__BB0_17:
	add.s32 	%r77, %r77, 1;
$L__BB0_18:
	add.s32 	%r70, %r70, 1;
	setp.ne.s32 	%p14, %r70, %r4;
	@%p14 bra 	$L__BB0_4;
$L__BB0_19:
	ld.param.u64 	%rd42, [_Z14AssignRequestsPiS_S_S_S_S_S_S_S_S_ii_param_6];
	cvta.to.global.u64 	%rd35, %rd42;
	mul.wide.s32 	%rd36, %r2, 4;
	add.s64 	%rd37, %rd35, %rd36;
	atom.global.add.u32 	%r65, [%rd37], %r4;
	cvta.to.global.u64 	%rd38, %rd14;
	add.s64 	%rd39, %rd38, %rd36;
	atom.global.add.u32 	%r66, [%rd39], %r77;
	ld.global.u32 	%r67, [%rd2];
	cvta.to.global.u64 	%rd40, %rd15;
	atom.global.add.u32 	%r68, [%rd40], %r67;
	cvta.to.global.u64 	%rd41, %rd16;
	atom.global.add.u32 	%r69, [%rd41], %r77;
$L__BB0_20:
	ret;

}


// ===== COMPILED SASS (sm_100) =====

	.target	sm_100

	.elftype	@"ET_EXEC"


//--------------------- .note.nv.tkinfo           --------------------------
	.section	.note.nv.tkinfo,"",@"SHT_NOTE"
	.sectionflags	@"SHF_NOTE_NV_TKINFO"
	.tkinfo
        /*0018*/ 	.word	0x00000002
        /*0030*/ 	.string	""
        /*0030*/ 	.string	"ptxas"
        /*0030*/ 	.string	"Cuda compilation tools, release 13.0, V13.0.88"
        /*0030*/ 	.string	"Build cuda_13.0.r13.0/compiler.36424714_0"
        /*0030*/ 	.string	"-arch sm_100 -m 64 "



//--------------------- .note.nv.cuinfo           --------------------------
	.section	.note.nv.cuinfo,"",@"SHT_NOTE"
	.sectionflags	@"SHF_NOTE_NV_CUINFO"
        /*0018*/ 	.short	0x0002
        /*001a*/ 	.short	0x0064
        /*001c*/ 	.short	0x0082
	.zero		2


//--------------------- .nv.info                  --------------------------
	.section	.nv.info,"",@"SHT_CUDA_INFO"
	.align	4


	//----- nvinfo : EIATTR_REGCOUNT
	.align		4
        /*0000*/ 	.byte	0x04, 0x2f
        /*0002*/ 	.short	(.L_1 - .L_0)
	.align		4
.L_0:
        /*0004*/ 	.word	index@(_Z14AssignRequestsPiS_S_S_S_S_S_S_S_S_ii)
        /*0008*/ 	.word	0x00000016


	//----- nvinfo : EIATTR_FRAME_SIZE
	.align		4
.L_1:
        /*000c*/ 	.byte	0x04, 0x11
        /*000e*/ 	.short	(.L_3 - .L_2)
	.align		4
.L_2:
        /*0010*/ 	.word	index@(_Z14AssignRequestsPiS_S_S_S_S_S_S_S_S_ii)
        /*0014*/ 	.word	0x00000060


	//----- nvinfo : EIATTR_MIN_STACK_SIZE
	.align		4
.L_3:
        /*0018*/ 	.byte	0x04, 0x12
        /*001a*/ 	.short	(.L_5 - .L_4)
	.align		4
.L_4:
        /*001c*/ 	.word	index@(_Z14AssignRequestsPiS_S_S_S_S_S_S_S_S_ii)
        /*0020*/ 	.word	0x00000060
.L_5:


//--------------------- .nv.compat                --------------------------
	.section	.nv.compat,"",@"SHT_CUDA_COMPAT_INFO"
	.align	4
        /*0000*/ 	.byte	0x02, 0x09, 0x00, 0x00, 0x02, 0x02, 0x01, 0x00, 0x02, 0x05, 0x05, 0x00, 0x03, 0x07, 0x01, 0x01
        /*0010*/ 	.byte	0x02, 0x03, 0x00, 0x00, 0x02, 0x06, 0x01, 0x00, 0x04, 0x0b, 0x08, 0x00, 0x09, 0x00, 0x00, 0x00
        /*0020*/ 	.byte	0x00, 0x00, 0x00, 0x00


//--------------------- .nv.info._Z14AssignRequestsPiS_S_S_S_S_S_S_S_S_ii --------------------------
	.section	.nv.info._Z14AssignRequestsPiS_S_S_S_S_S_S_S_S_ii,"",@"SHT_CUDA_INFO"
	.sectionflags	@""
	.align	4


	//----- nvinfo : EIATTR_CUDA_API_VERSION
	.align		4
        /*0000*/ 	.byte	0x04, 0x37
        /*0002*/ 	.short	(.L_7 - .L_6)
.L_6:
        /*0004*/ 	.word	0x00000082


	//----- nvinfo : EIATTR_KPARAM_INFO
	.align		4
.L_7:
        /*0008*/ 	.byte	0x04, 0x17
        /*000a*/ 	.short	(.L_9 - .L_8)
.L_8:
        /*000c*/ 	.word	0x00000000
        /*0010*/ 	.short	0x000b
        /*0012*/ 	.short	0x0054
        /*0014*/ 	.byte	0x00, 0xf0, 0x11, 0x00


	//----- nvinfo : EIATTR_KPARAM_INFO
	.align		4
.L_9:
        /*0018*/ 	.byte	0x04, 0x17
        /*001a*/ 	.short	(.L_11 - .L_10)
.L_10:
        /*001c*/ 	.word	0x00000000
        /*0020*/ 	.short	0x000a
        /*0022*/ 	.short	0x0050
        /*0024*/ 	.byte	0x00, 0xf0, 0x11, 0x00


	//----- nvinfo : EIATTR_KPARAM_INFO
	.align		4
.L_11:
        /*0028*/ 	.byte	0x04, 0x17
        /*002a*/ 	.short	(.L_13 - .L_12)
.L_12:
        /*002c*/ 	.word	0x00000000
        /*0030*/ 	.short	0x0009
        /*0032*/ 	.short	0x0048
        /*0034*/ 	.byte	0x00, 0xf5, 0x21, 0x00


	//----- nvinfo : EIATTR_KPARAM_INFO
	.align		4
.L_13:
        /*0038*/ 	.byte	0x04, 0x17
        /*003a*/ 	.short	(.L_15 - .L_14)
.L_14:
        /*003c*/ 	.word	0x00000000
        /*0040*/ 	.short	0x0008
        /*0042*/ 	.short	0x0040
        /*0044*/ 	.byte	0x00, 0xf5, 0x21, 0x00


	//----- nvinfo : EIATTR_KPARAM_INFO
	.align		4
.L_15:
        /*0048*/ 	.byte	0x04, 0x17
        /*004a*/ 	.short	(.L_17 - .L_16)
.L_16:
        /*004c*/ 	.word	0x00000000
        /*0050*/ 	.short	0x0007
        /*0052*/ 	.short	0x0038
        /*0054*/ 	.byte	0x00, 0xf5, 0x21, 0x00


	//----- nvinfo : EIATTR_KPARAM_INFO
	.align		4
.L_17:
        /*0058*/ 	.byte	0x04, 0x17
        /*005a*/ 	.short	(.L_19 - .L_18)
.L_18:
        /*005c*/ 	.word	0x00000000
        /*0060*/ 	.short	0x0006
        /*0062*/ 	.short	0x0030
        /*0064*/ 	.byte	0x00, 0xf5, 0x21, 0x00


	//----- nvinfo : EIATTR_KPARAM_INFO
	.align		4
.L_19:
        /*0068*/ 	.byte	0x04, 0x17
        /*006a*/ 	.short	(.L_21 - .L_20)
.L_20:
        /*006c*/ 	.word	0x00000000
        /*0070*/ 	.short	0x0005
        /*0072*/ 	.short	0x0028
        /*0074*/ 	.byte	0x00, 0xf5, 0x21, 0x00


	//----- nvinfo : EIATTR_KPARAM_INFO
	.align		4
.L_21:
        /*0078*/ 	.byte	0x04, 0x17
        /*007a*/ 	.short	(.L_23 - .L_22)
.L_22:
        /*007c*/ 	.word	0x00000000
        /*0080*/ 	.short	0x0004
        /*0082*/ 	.short	0x0020
        /*0084*/ 	.byte	0x00, 0xf5, 0x21, 0x00


	//----- nvinfo : EIATTR_KPARAM_INFO
	.align		4
.L_23:
        /*0088*/ 	.byte	0x04, 0x17
        /*008a*/ 	.short	(.L_25 - .L_24)
.L_24:
        /*008c*/ 	.word	0x00000000
        /*0090*/ 	.short	0x0003
        /*0092*/ 	.short	0x0018
        /*0094*/ 	.byte	0x00, 0xf5, 0x21, 0x00


	//----- nvinfo : EIATTR_KPARAM_INFO
	.align		4
.L_25:
        /*0098*/ 	.byte	0x04, 0x17
        /*009a*/ 	.short	(.L_27 - .L_26)
.L_26:
        /*009c*/ 	.word	0x00000000
        /*00a0*/ 	.short	0x0002
        /*00a2*/ 	.short	0x0010
        /*00a4*/ 	.byte	0x00, 0xf5, 0x21, 0x00


	//----- nvinfo : EIATTR_KPARAM_INFO
	.align		4
.L_27:
        /*00a8*/ 	.byte	0x04, 0x17
        /*00aa*/ 	.short	(.L_29 - .L_28)
.L_28:
        /*00ac*/ 	.word	0x00000000
        /*00b0*/ 	.short	0x0001
        /*00b2*/ 	.short	0x0008
        /*00b4*/ 	.byte	0x00, 0xf5, 0x21, 0x00


	//----- nvinfo : EIATTR_KPARAM_INFO
	.align		4
.L_29:
        /*00b8*/ 	.byte	0x04, 0x17
        /*00ba*/ 	.short	(.L_31 - .L_30)
.L_30:
        /*00bc*/ 	.word	0x00000000
        /*00c0*/ 	.short	0x0000
        /*00c2*/ 	.short	0x0000
        /*00c4*/ 	.byte	0x00, 0xf5, 0x21, 0x00


	//----- nvinfo : EIATTR_SPARSE_MMA_MASK
	.align		4
.L_31:
        /*00c8*/ 	.byte	0x03, 0x50
        /*00ca*/ 	.short	0x0000


	//----- nvinfo : EIATTR_MAXREG_COUNT
	.align		4
        /*00cc*/ 	.byte	0x03, 0x1b
        /*00ce*/ 	.short	0x00ff


	//----- nvinfo : EIATTR_MERCURY_ISA_VERSION
	.align		4
        /*00d0*/ 	.byte	0x03, 0x5f
        /*00d2*/ 	.short	0x0101


	//----- nvinfo : EIATTR_INT_WARP_WIDE_INSTR_OFFSETS
	.align		4
        /*00d4*/ 	.byte	0x04, 0x31
        /*00d6*/ 	.short	(.L_33 - .L_32)


	//   ....[0]....
.L_32:
        /*00d8*/ 	.word	0x00000830


	//   ....[1]....
        /*00dc*/ 	.word	0x00000850


	//   ....[2]....
        /*00e0*/ 	.word	0x000008a0


	//----- nvinfo : EIATTR_VRC_CTA_INIT_COUNT
	.align		4
.L_33:
        /*00e4*/ 	.byte	0x02, 0x4a
	.zero		1
	.zero		1


	//----- nvinfo : EIATTR_EXIT_INSTR_OFFSETS
	.align		4
        /*00e8*/ 	.byte	0x04, 0x1c
        /*00ea*/ 	.short	(.L_35 - .L_34)


	//   ....[0]....
.L_34:
        /*00ec*/ 	.word	0x00000090


	//   ....[1]....
        /*00f0*/ 	.word	0x00000140


	//   ....[2]....
        /*00f4*/ 	.word	0x000008e0


	//----- nvinfo : EIATTR_CRS_STACK_SIZE
	.align		4
.L_35:
        /*00f8*/ 	.byte	0x04, 0x1e
        /*00fa*/ 	.short	(.L_37 - .L_36)
.L_36:
        /*00fc*/ 	.word	0x00000000


	//----- nvinfo : EIATTR_CBANK_PARAM_SIZE
	.align		4
.L_37:
        /*0100*/ 	.byte	0x03, 0x19
        /*0102*/ 	.short	0x0058


	//----- nvinfo : EIATTR_PARAM_CBANK
	.align		4
        /*0104*/ 	.byte	0x04, 0x0a
        /*0106*/ 	.short	(.L_39 - .L_38)
	.align		4
.L_38:
        /*0108*/ 	.word	index@(.nv.constant0._Z14AssignRequestsPiS_S_S_S_S_S_S_S_S_ii)
        /*010c*/ 	.short	0x0380
        /*010e*/ 	.short	0x0058


	//----- nvinfo : EIATTR_SW_WAR
	.align		4
.L_39:
        /*0110*/ 	.byte	0x04, 0x36
        /*0112*/ 	.short	(.L_41 - .L_40)
.L_40:
        /*0114*/ 	.word	0x00000008
.L_41:


//--------------------- .nv.callgraph             --------------------------
	.section	.nv.callgraph,"",@"SHT_CUDA_CALLGRAPH"
	.align	4
	.sectionentsize	8
	.align		4
        /*0000*/ 	.word	0x00000000
	.align		4
        /*0004*/ 	.word	0xffffffff
	.align		4
        /*0008*/ 	.word	0x00000000
	.align		4
        /*000c*/ 	.word	0xfffffffe
	.align		4
        /*0010*/ 	.word	0x00000000
	.align		4
        /*0014*/ 	.word	0xfffffffd
	.align		4
        /*0018*/ 	.word	0x00000000
	.align		4
        /*001c*/ 	.word	0xfffffffc


//--------------------- .text._Z14AssignRequestsPiS_S_S_S_S_S_S_S_S_ii --------------------------
	.section	.text._Z14AssignRequestsPiS_S_S_S_S_S_S_S_S_ii,"ax",@progbits
	.align	128
        .global         _Z14AssignRequestsPiS_S_S_S_S_S_S_S_S_ii
        .type           _Z14AssignRequestsPiS_S_S_S_S_S_S_S_S_ii,@function
        .size           _Z14AssignRequestsPiS_S_S_S_S_S_S_S_S_ii,(.L_x_14 - _Z14AssignRequestsPiS_S_S_S_S_S_S_S_S_ii)
        .other          _Z14AssignRequestsPiS_S_S_S_S_S_S_S_S_ii,@"STO_CUDA_ENTRY STV_DEFAULT"
_Z14AssignRequestsPiS_S_S_S_S_S_S_S_S_ii:
.text._Z14AssignRequestsPiS_S_S_S_S_S_S_S_S_ii:
[----:B------:R-:W0:Y:S01]  /*0000*/  LDC R1, c[0x0][0x37c] ;  /* 0x0000df00ff017b82 */ /* 0x000e220000000800 */
[----:B------:R-:W1:Y:S01]  /*0010*/  S2R R2, SR_CTAID.X ;  /* 0x0000000000027919 */ /* 0x000e620000002500 */
[----:B------:R-:W2:Y:S01]  /*0020*/  LDCU UR4, c[0x0][0x3d4] ;  /* 0x00007a80ff0477ac */ /* 0x000ea20008000800 */
[----:B0-----:R-:W-:Y:S01]  /*0030*/  VIADD R1, R1, 0xffffffa0 ;  /* 0xffffffa001017836 */ /* 0x001fe20000000000 */
[----:B------:R-:W1:Y:S01]  /*0040*/  S2R R3, SR_TID.X ;  /* 0x0000000000037919 */ /* 0x000e620000002100 */
[----:B------:R-:W1:Y:S01]  /*0050*/  LDCU UR5, c[0x0][0x360] ;  /* 0x00006c00ff0577ac */ /* 0x000e620008000800 */
[----:B--2---:R-:W-:Y:S01]  /*0060*/  UIMAD UR4, UR4, 0x1e, URZ ;  /* 0x0000001e040478a4 */ /* 0x004fe2000f8e02ff */
[----:B-1----:R-:W-:-:S05]  /*0070*/  IMAD R3, R2, UR5, R3 ;  /* 0x0000000502037c24 */ /* 0x002fca000f8e0203 */
[----:B------:R-:W-:-:S13]  /*0080*/  ISETP.GE.AND P0, PT, R3, UR4, PT ;  /* 0x0000000403007c0c */ /* 0x000fda000bf06270 */
[----:B------:R-:W-:Y:S05]  /*0090*/  @P0 EXIT ;  /* 0x000000000000094d */ /* 0x000fea0003800000 */
[----:B------:R-:W0:Y:S01]  /*00a0*/  LDC.64 R4, c[0x0][0x390] ;  /* 0x0000e400ff047b82 */ /* 0x000e220000000a00 */
[----:B------:R-:W-:Y:S01]  /*00b0*/  IMAD.MOV.U32 R2, RZ, RZ, RZ ;  /* 0x000000ffff027224 */ /* 0x000fe200078e00ff */
[----:B------:R-:W1:Y:S03]  /*00c0*/  LDCU.64 UR6, c[0x0][0x358] ;  /* 0x00006b00ff0677ac */ /* 0x000e660008000a00 */
[----:B------:R-:W-:-:S05]  /*00d0*/  IMAD.HI R7, R3, -0x77777777, R2 ;  /* 0x8888888903077827 */ /* 0x000fca00078e0202 */
[----:B------:R-:W-:-:S04]  /*00e0*/  SHF.R.U32.HI R0, RZ, 0x1f, R7 ;  /* 0x0000001fff007819 */ /* 0x000fc80000011607 */
[----:B------:R-:W-:-:S05]  /*00f0*/  LEA.HI.SX32 R7, R7, R0, 0x1c ;  /* 0x0000000007077211 */ /* 0x000fca00078fe2ff */
[----:B0-----:R-:W-:-:S06]  /*0100*/  IMAD.WIDE R4, R7, 0x4, R4 ;  /* 0x0000000407047825 */ /* 0x001fcc00078e0204 */
[----:B-1----:R-:W2:Y:S01]  /*0110*/  LDG.E R5, desc[UR6][R4.64] ;  /* 0x0000000604057981 */ /* 0x002ea2000c1e1900 */
[----:B------:R-:W-:-:S05]  /*0120*/  IMAD R0, R7, -0x1e, R3 ;  /* 0xffffffe207007824 */ /* 0x000fca00078e0203 */
[----:B--2---:R-:W-:-:S13]  /*0130*/  ISETP.GE.AND P0, PT, R0, R5, PT ;  /* 0x000000050000720c */ /* 0x004fda0003f06270 */
[----:B------:R-:W-:Y:S05]  /*0140*/  @P0 EXIT ;  /* 0x000000000000094d */ /* 0x000fea0003800000 */
[----:B------:R-:W0:Y:S02]  /*0150*/  LDC.64 R4, c[0x0][0x388] ;  /* 0x0000e200ff047b82 */ /* 0x000e240000000a00 */
[----:B0-----:R-:W-:-:S05]  /*0160*/  IMAD.WIDE R4, R3, 0x4, R4 ;  /* 0x0000000403047825 */ /* 0x001fca00078e0204 */
[----:B------:R-:W2:Y:S01]  /*0170*/  LDG.E R6, desc[UR6][R4.64] ;  /* 0x0000000604067981 */ /* 0x000ea2000c1e1900 */
[----:B------:R-:W-:Y:S01]  /*0180*/  BSSY.RECONVERGENT B0, `(.L_x_0) ;  /* 0x0000062000007945 */ /* 0x000fe20003800200 */
[----:B------:R-:W-:Y:S02]  /*0190*/  HFMA2 R0, -RZ, RZ, 0, 0 ;  /* 0x00000000ff007431 */ /* 0x000fe400000001ff */
[----:B------:R0:W-:Y:S04]  /*01a0*/  STL.128 [R1], RZ ;  /* 0x000000ff01007387 */ /* 0x0001e80000100c00 */
[----:B------:R0:W-:Y:S04]  /*01b0*/  STL.128 [R1+0x10], RZ ;  /* 0x000010ff01007387 */ /* 0x0001e80000100c00 */
[----:B------:R0:W-:Y:S04]  /*01c0*/  STL.128 [R1+0x20], RZ ;  /* 0x000020ff01007387 */ /* 0x0001e80000100c00 */
[----:B------:R0:W-:Y:S04]  /*01d0*/  STL.128 [R1+0x30], RZ ;  /* 0x000030ff01007387 */ /* 0x0001e80000100c00 */
[----:B------:R0:W-:Y:S04]  /*01e0*/  STL.128 [R1+0x40], RZ ;  /* 0x000040ff01007387 */ /* 0x0001e80000100c00 */
[----:B------:R0:W-:Y:S01]  /*01f0*/  STL.128 [R1+0x50], RZ ;  /* 0x000050ff01007387 */ /* 0x0001e20000100c00 */
[----:B--2---:R-:W-:-:S13]  /*0200*/  ISETP.GE.AND P0, PT, R6, 0x1, PT ;  /* 0x000000010600780c */ /* 0x004fda0003f06270 */
[----:B0-----:R-:W-:Y:S05]  /*0210*/  @!P0 BRA `(.L_x_1) ;  /* 0x0000000400608947 */ /* 0x001fea0003800000 */
[----:B------:R-:W0:Y:S02]  /*0220*/  LDC.64 R10, c[0x0][0x3a8] ;  /* 0x0000ea00ff0a7b82 */ /* 0x000e240000000a00 */
[----:B0-----:R-:W-:-:S05]  /*0230*/  IMAD.WIDE R10, R3, 0x4, R10 ;  /* 0x00000004030a7825 */ /* 0x001fca00078e020a */
[----:B------:R0:W5:Y:S01]  /*0240*/  LDG.E R8, desc[UR6][R10.64] ;  /* 0x000000060a087981 */ /* 0x000162000c1e1900 */
[----:B------:R-:W-:Y:S02]  /*0250*/  IMAD.MOV.U32 R9, RZ, RZ, RZ ;  /* 0x000000ffff097224 */ /* 0x000fe400078e00ff */
[----:B------:R-:W-:-:S07]  /*0260*/  IMAD.MOV.U32 R0, RZ, RZ, RZ ;  /* 0x000000ffff007224 */ /* 0x000fce00078e00ff */
.L_x_12:
[----:B0123--:R-:W1:Y:S01]  /*0270*/  LDC.64 R12, c[0x0][0x380] ;  /* 0x0000e000ff0c7b82 */ /* 0x00fe620000000a00 */
[----:B------:R-:W0:Y:S07]  /*0280*/  LDCU UR4, c[0x0][0x3d0] ;  /* 0x00007a00ff0477ac */ /* 0x000e2e0008000800 */
[----:B------:R-:W2:Y:S08]  /*0290*/  LDC.64 R16, c[0x0][0x3a0] ;  /* 0x0000e800ff107b82 */ /* 0x000eb00000000a00 */
[----:B------:R-:W3:Y:S01]  /*02a0*/  LDC.64 R14, c[0x0][0x398] ;  /* 0x0000e600ff0e7b82 */ /* 0x000ee20000000a00 */
[----:B0-----:R-:W-:-:S04]  /*02b0*/  IMAD R11, R3, UR4, R9 ;  /* 0x00000004030b7c24 */ /* 0x001fc8000f8e0209 */
[----:B-1----:R-:W-:-:S06]  /*02c0*/  IMAD.WIDE R12, R11, 0x4, R12 ;  /* 0x000000040b0c7825 */ /* 0x002fcc00078e020c */
[----:B------:R-:W2:Y:S02]  /*02d0*/  LDG.E R13, desc[UR6][R12.64] ;  /* 0x000000060c0d7981 */ /* 0x000ea4000c1e1900 */
[----:B--2---:R-:W-:-:S04]  /*02e0*/  IMAD.WIDE R16, R13, 0x4, R16 ;  /* 0x000000040d107825 */ /* 0x004fc800078e0210 */
[----:B---3--:R-:W-:Y:S02]  /*02f0*/  IMAD.WIDE R14, R13, 0x4, R14 ;  /* 0x000000040d0e7825 */ /* 0x008fe400078e020e */
[----:B------:R-:W2:Y:S04]  /*0300*/  LDG.E R16, desc[UR6][R16.64] ;  /* 0x0000000610107981 */ /* 0x000ea8000c1e1900 */
[----:B------:R-:W3:Y:S01]  /*0310*/  LDG.E R11, desc[UR6][R14.64] ;  /* 0x000000060e0b7981 */ /* 0x000ee2000c1e1900 */
[----:B------:R-:W-:Y:S01]  /*0320*/  IADD3 R9, PT, PT, R9, 0x1, RZ ;  /* 0x0000000109097810 */ /* 0x000fe20007ffe0ff */
[----:B------:R-:W-:Y:S03]  /*0330*/  BSSY.RECONVERGENT B1, `(.L_x_2) ;  /* 0x0000011000017945 */ /* 0x000fe60003800200 */
[----:B------:R-:W-:-:S02]  /*0340*/  ISETP.NE.AND P0, PT, R9, R6, PT ;  /* 0x000000060900720c */ /* 0x000fc40003f05270 */
[----:B--2---:R-:W-:Y:S01]  /*0350*/  ISETP.GE.AND P1, PT, R16, 0x1, PT ;  /* 0x000000011000780c */ /* 0x004fe20003f26270 */
[----:B---3--:R-:W-:-:S04]  /*0360*/  VIADD R19, R11, 0xffffffff ;  /* 0xffffffff0b137836 */ /* 0x008fc80000000000 */
[----:B------:R-:W-:Y:S01]  /*0370*/  IMAD.MOV.U32 R10, RZ, RZ, R19 ;  /* 0x000000ffff0a7224 */ /* 0x000fe200078e0013 */
[----:B------:R-:W-:-:S07]  /*0380*/  IADD3 R18, PT, PT, R19, R16, RZ ;  /* 0x0000001013127210 */ /* 0x000fce0007ffe0ff */
[----:B------:R-:W-:Y:S05]  /*0390*/  @!P1 BRA `(.L_x_3) ;  /* 0x0000000000289947 */ /* 0x000fea0003800000 */
[----:B------:R-:W-:Y:S01]  /*03a0*/  VIMNMX R14, PT, PT, R11, R18, !PT ;  /* 0x000000120b0e7248 */ /* 0x000fe20007fe0100 */
[----:B------:R-:W-:-:S07]  /*03b0*/  IMAD.MOV.U32 R19, RZ, RZ, R10 ;  /* 0x000000ffff137224 */ /* 0x000fce00078e000a */
.L_x_4:
[----:B------:R-:W-:-:S05]  /*03c0*/  LEA R12, R19, R1, 0x2 ;  /* 0x00000001130c7211 */ /* 0x000fca00078e10ff */
[----:B------:R-:W2:Y:S02]  /*03d0*/  LDL R13, [R12] ;  /* 0x000000000c0d7983 */ /* 0x000ea40000100800 */
[----:B--2--5:R-:W-:-:S13]  /*03e0*/  ISETP.GE.AND P2, PT, R13, R8, PT ;  /* 0x000000080d00720c */ /* 0x024fda0003f46270 */
[----:B------:R-:W-:Y:S05]  /*03f0*/  @P2 BRA `(.L_x_3) ;  /* 0x0000000000102947 */ /* 0x000fea0003800000 */
[----:B------:R-:W-:-:S05]  /*0400*/  VIADD R19, R19, 0x1 ;  /* 0x0000000113137836 */ /* 0x000fca0000000000 */
[----:B------:R-:W-:-:S13]  /*0410*/  ISETP.NE.AND P2, PT, R19, R14, PT ;  /* 0x0000000e1300720c */ /* 0x000fda0003f45270 */
[----:B------:R-:W-:Y:S05]  /*0420*/  @P2 BRA `(.L_x_4) ;  /* 0xfffffffc00e42947 */ /* 0x000fea000383ffff */
[----:B------:R-:W-:-:S07]  /*0430*/  MOV R19, R14 ;  /* 0x0000000e00137202 */ /* 0x000fce0000000f00 */
.L_x_3:
[----:B------:R-:W-:Y:S05]  /*0440*/  BSYNC.RECONVERGENT B1 ;  /* 0x0000000000017941 */ /* 0x000fea0003800200 */
.L_x_2:
[----:B------:R-:W-:Y:S01]  /*0450*/  ISETP.NE.AND P2, PT, R19, R18, PT ;  /* 0x000000121300720c */ /* 0x000fe20003f45270 */
[----:B------:R-:W-:-:S12]  /*0460*/  BSSY.RECONVERGENT B1, `(.L_x_5) ;  /* 0x0000032000017945 */ /* 0x000fd80003800200 */
[----:B------:R-:W-:Y:S05]  /*0470*/  @P2 BRA `(.L_x_6) ;  /* 0x0000000000c02947 */ /* 0x000fea0003800000 */
[----:B------:R-:W-:Y:S04]  /*0480*/  BSSY.RECONVERGENT B2, `(.L_x_7) ;  /* 0x000002e000027945 */ /* 0x000fe80003800200 */
[----:B------:R-:W-:Y:S05]  /*0490*/  @!P1 BRA `(.L_x_8) ;  /* 0x0000000000b09947 */ /* 0x000fea0003800000 */
[----:B------:R-:W-:Y:S01]  /*04a0*/  VIMNMX R18, PT, PT, R11, R18, !PT ;  /* 0x000000120b127248 */ /* 0x000fe20007fe0100 */
[----:B------:R-:W-:Y:S04]  /*04b0*/  BSSY.RECONVERGENT B3, `(.L_x_9) ;  /* 0x0000016000037945 */ /* 0x000fe80003800200 */
[----:B------:R-:W-:-:S05]  /*04c0*/  IMAD.IADD R15, R18, 0x1, -R11 ;  /* 0x00000001120f7824 */ /* 0x000fca00078e0a0b */
[----:B------:R-:W-:-:S04]  /*04d0*/  IADD3 R12, PT, PT, R15, 0x1, RZ ;  /* 0x000000010f0c7810 */ /* 0x000fc80007ffe0ff */
[----:B------:R-:W-:-:S13]  /*04e0*/  LOP3.LUT P1, R14, R12, 0x3, RZ, 0xc0, !PT ;  /* 0x000000030c0e7812 */ /* 0x000fda000782c0ff */
[----:B------:R-:W-:Y:S05]  /*04f0*/  @!P1 BRA `(.L_x_10) ;  /* 0x0000000000449947 */ /* 0x000fea0003800000 */
[----:B------:R-:W-:-:S05]  /*0500*/  IMAD R12, R10, 0x4, R1 ;  /* 0x000000040a0c7824 */ /* 0x000fca00078e0201 */
[----:B------:R-:W2:Y:S01]  /*0510*/  LDL R10, [R12] ;  /* 0x000000000c0a7983 */ /* 0x000ea20000100800 */
[----:B------:R-:W-:Y:S02]  /*0520*/  ISETP.NE.AND P1, PT, R14, 0x1, PT ;  /* 0x000000010e00780c */ /* 0x000fe40003f25270 */
[----:B--2---:R-:W-:Y:S01]  /*0530*/  IADD3 R13, PT, PT, R10, 0x1, RZ ;  /* 0x000000010a0d7810 */ /* 0x004fe20007ffe0ff */
[----:B------:R-:W-:-:S04]  /*0540*/  IMAD.MOV.U32 R10, RZ, RZ, R11 ;  /* 0x000000ffff0a7224 */ /* 0x000fc800078e000b */
[----:B------:R0:W-:Y:S06]  /*0550*/  STL [R12], R13 ;  /* 0x0000000d0c007387 */ /* 0x0001ec0000100800 */
[----:B------:R-:W-:Y:S05]  /*0560*/  @!P1 BRA `(.L_x_10) ;  /* 0x0000000000289947 */ /* 0x000fea0003800000 */
[----:B------:R-:W0:Y:S01]  /*0570*/  LDL R10, [R12+0x4] ;  /* 0x000004000c0a7983 */ /* 0x000e220000100800 */
[----:B------:R-:W-:Y:S02]  /*0580*/  ISETP.NE.AND P1, PT, R14, 0x2, PT ;  /* 0x000000020e00780c */ /* 0x000fe40003f25270 */
[----:B0-----:R-:W-:Y:S01]  /*0590*/  IADD3 R13, PT, PT, R10, 0x1, RZ ;  /* 0x000000010a0d7810 */ /* 0x001fe20007ffe0ff */
[----:B------:R-:W-:-:S04]  /*05a0*/  VIADD R10, R11, 0x1 ;  /* 0x000000010b0a7836 */ /* 0x000fc80000000000 */
[----:B------:R1:W-:Y:S06]  /*05b0*/  STL [R12+0x4], R13 ;  /* 0x0000040d0c007387 */ /* 0x0003ec0000100800 */
[----:B------:R-:W-:Y:S05]  /*05c0*/  @!P1 BRA `(.L_x_10) ;  /* 0x0000000000109947 */ /* 0x000fea0003800000 */
[----:B------:R-:W1:Y:S02]  /*05d0*/  LDL R10, [R12+0x8] ;  /* 0x000008000c0a7983 */ /* 0x000e640000100800 */
[----:B-1----:R-:W-:Y:S01]  /*05e0*/  IADD3 R13, PT, PT, R10, 0x1, RZ ;  /* 0x000000010a0d7810 */ /* 0x002fe20007ffe0ff */
[----:B------:R-:W-:-:S04]  /*05f0*/  VIADD R10, R11, 0x2 ;  /* 0x000000020b0a7836 */ /* 0x000fc80000000000 */
[----:B------:R2:W-:Y:S03]  /*0600*/  STL [R12+0x8], R13 ;  /* 0x0000080d0c007387 */ /* 0x0005e60000100800 */
.L_x_10:
[----:B------:R-:W-:Y:S05]  /*0610*/  BSYNC.RECONVERGENT B3 ;  /* 0x0000000000037941 */ /* 0x000fea0003800200 */
.L_x_9:
[----:B------:R-:W-:-:S13]  /*0620*/  ISETP.GE.U32.AND P1, PT, R15, 0x3, PT ;  /* 0x000000030f00780c */ /* 0x000fda0003f26070 */
[----:B------:R-:W-:Y:S05]  /*0630*/  @!P1 BRA `(.L_x_8) ;  /* 0x0000000000489947 */ /* 0x000fea0003800000 */
[----:B------:R-:W-:-:S07]  /*0640*/  IADD3 R11, PT, PT, R10, -R18, RZ ;  /* 0x800000120a0b7210 */ /* 0x000fce0007ffe0ff */
.L_x_11:
[----:B0123--:R-:W-:-:S05]  /*0650*/  IMAD R12, R10, 0x4, R1 ;  /* 0x000000040a0c7824 */ /* 0x00ffca00078e0201 */
[----:B------:R-:W2:Y:S04]  /*0660*/  LDL R13, [R12] ;  /* 0x000000000c0d7983 */ /* 0x000ea80000100800 */
[----:B------:R-:W3:Y:S04]  /*0670*/  LDL R14, [R12+0x4] ;  /* 0x000004000c0e7983 */ /* 0x000ee80000100800 */
[----:B------:R-:W4:Y:S04]  /*0680*/  LDL R16, [R12+0x8] ;  /* 0x000008000c107983 */ /* 0x000f280000100800 */
[----:B------:R-:W4:Y:S01]  /*0690*/  LDL R18, [R12+0xc] ;  /* 0x00000c000c127983 */ /* 0x000f220000100800 */
[----:B------:R-:W-:Y:S01]  /*06a0*/  IADD3 R11, PT, PT, R11, 0x4, RZ ;  /* 0x000000040b0b7810 */ /* 0x000fe20007ffe0ff */
[----:B------:R-:W-:-:S03]  /*06b0*/  VIADD R10, R10, 0x4 ;  /* 0x000000040a0a7836 */ /* 0x000fc60000000000 */
[----:B------:R-:W-:Y:S02]  /*06c0*/  ISETP.NE.AND P1, PT, R11, RZ, PT ;  /* 0x000000ff0b00720c */ /* 0x000fe40003f25270 */
[----:B--2---:R-:W-:Y:S01]  /*06d0*/  IADD3 R13, PT, PT, R13, 0x1, RZ ;  /* 0x000000010d0d7810 */ /* 0x004fe20007ffe0ff */
[----:B---3--:R-:W-:-:S04]  /*06e0*/  VIADD R15, R14, 0x1 ;  /* 0x000000010e0f7836 */ /* 0x008fc80000000000 */
[----:B------:R3:W-:Y:S01]  /*06f0*/  STL [R12], R13 ;  /* 0x0000000d0c007387 */ /* 0x0007e20000100800 */
[----:B----4-:R-:W-:-:S03]  /*0700*/  IADD3 R17, PT, PT, R16, 0x1, RZ ;  /* 0x0000000110117810 */ /* 0x010fc60007ffe0ff */
[----:B------:R3:W-:Y:S01]  /*0710*/  STL [R12+0x4], R15 ;  /* 0x0000040f0c007387 */ /* 0x0007e20000100800 */
[----:B------:R-:W-:-:S03]  /*0720*/  VIADD R19, R18, 0x1 ;  /* 0x0000000112137836 */ /* 0x000fc60000000000 */
[----:B------:R3:W-:Y:S04]  /*0730*/  STL [R12+0x8], R17 ;  /* 0x000008110c007387 */ /* 0x0007e80000100800 */
[----:B------:R3:W-:Y:S01]  /*0740*/  STL [R12+0xc], R19 ;  /* 0x00000c130c007387 */ /* 0x0007e20000100800 */
[----:B------:R-:W-:Y:S05]  /*0750*/  @P1 BRA `(.L_x_11) ;  /* 0xfffffffc00bc1947 */ /* 0x000fea000383ffff */
.L_x_8:
[----:B------:R-:W-:Y:S05]  /*0760*/  BSYNC.RECONVERGENT B2 ;  /* 0x0000000000027941 */ /* 0x000fea0003800200 */
.L_x_7:
[----:B------:R-:W-:-:S07]  /*0770*/  IADD3 R0, PT, PT, R0, 0x1, RZ ;  /* 0x0000000100007810 */ /* 0x000fce0007ffe0ff */
.L_x_6:
[----:B------:R-:W-:Y:S05]  /*0780*/  BSYNC.RECONVERGENT B1 ;  /* 0x0000000000017941 */ /* 0x000fea0003800200 */
.L_x_5:
[----:B------:R-:W-:Y:S05]  /*0790*/  @P0 BRA `(.L_x_12) ;  /* 0xfffffff800b40947 */ /* 0x000fea000383ffff */
.L_x_1:
[----:B------:R-:W-:Y:S05]  /*07a0*/  BSYNC.RECONVERGENT B0 ;  /* 0x0000000000007941 */ /* 0x000fea0003800200 */
.L_x_0:
[----:B------:R-:W4:Y:S08]  /*07b0*/  LDC.64 R2, c[0x0][0x3b0] ;  /* 0x0000ec00ff027b82 */ /* 0x000f300000000a00 */
[----:B-----5:R-:W0:Y:S01]  /*07c0*/  LDC.64 R8, c[0x0][0x3b8] ;  /* 0x0000ee00ff087b82 */ /* 0x020e220000000a00 */
[----:B----4-:R-:W-:-:S05]  /*07d0*/  IMAD.WIDE R2, R7, 0x4, R2 ;  /* 0x0000000407027825 */ /* 0x010fca00078e0202 */
[----:B------:R4:W-:Y:S01]  /*07e0*/  REDG.E.ADD.STRONG.GPU desc[UR6][R2.64], R6 ;  /* 0x000000060200798e */ /* 0x0009e2000c12e106 */
[----:B0-----:R-:W-:-:S05]  /*07f0*/  IMAD.WIDE R8, R7, 0x4, R8 ;  /* 0x0000000407087825 */ /* 0x001fca00078e0208 */
[----:B------:R-:W-:Y:S04]  /*0800*/  REDG.E.ADD.STRONG.GPU desc[UR6][R8.64], R0 ;  /* 0x000000000800798e */ /* 0x000fe8000c12e106 */
[----:B------:R-:W4:Y:S01]  /*0810*/  LDG.E R4, desc[UR6][R4.64] ;  /* 0x0000000604047981 */ /* 0x000f22000c1e1900 */
[----:B------:R-:W0:Y:S01]  /*0820*/  S2R R7, SR_LANEID ;  /* 0x0000000000077919 */ /* 0x000e220000000000 */
[----:B------:R-:W0:Y:S08]  /*0830*/  REDUX.SUM UR8, R0 ;  /* 0x00000000000873c4 */ /* 0x000e30000000c000 */
[----:B------:R-:W4:Y:S01]  /*0840*/  LDC.64 R10, c[0x0][0x3c0] ;  /* 0x0000f000ff0a7b82 */ /* 0x000f220000000a00 */
[----:B------:R-:W-:-:S02]  /*0850*/  VOTEU.ANY UR4, UPT, PT ;  /* 0x0000000000047886 */ /* 0x000fc400038e0100 */
[----:B------:R-:W-:-:S05]  /*0860*/  UFLO.U32 UR4, UR4 ;  /* 0x00000004000472bd */ /* 0x000fca00080e0000 */
[----:B-123--:R-:W1:Y:S01]  /*0870*/  LDC.64 R12, c[0x0][0x3c8] ;  /* 0x0000f200ff0c7b82 */ /* 0x00ee620000000a00 */
[----:B0-----:R-:W-:Y:S02]  /*0880*/  ISETP.EQ.U32.AND P0, PT, R7, UR4, PT ;  /* 0x0000000407007c0c */ /* 0x001fe4000bf02070 */
[----:B------:R-:W-:-:S05]  /*0890*/  MOV R7, UR8 ;  /* 0x0000000800077c02 */ /* 0x000fca0008000f00 */
[----:B----4-:R-:W0:Y:S02]  /*08a0*/  REDUX.SUM UR5, R4 ;  /* 0x00000000040573c4 */ /* 0x010e24000000c000 */
[----:B0-----:R-:W-:-:S05]  /*08b0*/  IMAD.U32 R3, RZ, RZ, UR5 ;  /* 0x00000005ff037e24 */ /* 0x001fca000f8e00ff */
[----:B------:R-:W-:Y:S04]  /*08c0*/  @P0 REDG.E.ADD.STRONG.GPU desc[UR6][R10.64], R3 ;  /* 0x000000030a00098e */ /* 0x000fe8000c12e106 */
[----:B-1----:R-:W-:Y:S01]  /*08d0*/  @P0 REDG.E.ADD.STRONG.GPU desc[UR6][R12.64], R7 ;  /* 0x000000070c00098e */ /* 0x002fe2000c12e106 */
[----:B------:R-:W-:Y:S05]  /*08e0*/  EXIT ;  /* 0x000000000000794d */ /* 0x000fea0003800000 */
.L_x_13:
[----:B------:R-:W-:-:S00]  /*08f0*/  BRA `(.L_x_13) ;  /* 0xfffffffc00fc7947 */ /* 0x000fc0000383ffff */
[----:B------:R-:W-:-:S00]  /*0900*/  NOP ;  /* 0x0000000000007918 */ /* 0x000fc00000000000 */
[----:B------:R-:W-:-:S00]  /*0910*/  NOP ;  /* 0x0000000000007918 */ /* 0x000fc00000000000 */
[----:B------:R-:W-:-:S00]  /*0920*/  NOP ;  /* 0x0000000000007918 */ /* 0x000fc00000000000 */
[----:B------:R-:W-:-:S00]  /*0930*/  NOP ;  /* 0x0000000000007918 */ /* 0x000fc00000000000 */
[----:B------:R-:W-:-:S00]  /*0940*/  NOP ;  /* 0x0000000000007918 */ /* 0x000fc00000000000 */
[----:B------:R-:W-:-:S00]  /*0950*/  NOP ;  /* 0x0000000000007918 */ /* 0x000fc00000000000 */
[----:B------:R-:W-:-:S00]  /*0960*/  NOP ;  /* 0x0000000000007918 */ /* 0x000fc00000000000 */
[----:B------:R-:W-:-:S00]  /*0970*/  NOP ;  /* 0x0000000000007918 */ /* 0x000fc00000000000 */
.L_x_14:


//--------------------- .nv.shared.reserved.0     --------------------------
	.section	.nv.shared.reserved.0,"aw",@nobits
	.weak		__nv_reservedSMEM_offset_0_alias
	.size		__nv_reservedSMEM_offset_0_alias, 0, 64
	.other		__nv_reservedSMEM_offset_0_alias,@"STO_CUDA_RESERVED_SHARED STV_DEFAULT"
__nv_reservedSMEM_offset_0_alias:
	.zero		0
	.zero		64


//--------------------- .nv.constant0._Z14AssignRequestsPiS_S_S_S_S_S_S_S_S_ii --------------------------
	.section	.nv.constant0._Z14AssignRequestsPiS_S_S_S_S_S_S_S_S_ii,"a",@progbits
	.sectionflags	@""
	.align	4
.nv.constant0._Z14AssignRequestsPiS_S_S_S_S_S_S_S_S_ii:
	.zero		984


//--------------------- SYMBOLS --------------------------

	.type		.nv.reservedSmem.offset0,@object
	.size		.nv.reservedSmem.offset0,0x4
